//
// Generated by NVIDIA NVVM Compiler
//
// Compiler Build ID: CL-36424714
// Cuda compilation tools, release 13.0, V13.0.88
// Based on NVVM 20.0.0
//

.version 9.0
.target sm_100
.address_size 64

	// .globl	_Z19matixMultiplicationPiS_S_ii

.visible .entry _Z19matixMultiplicationPiS_S_ii(
	.param .u64 .ptr .align 1 _Z19matixMultiplicationPiS_S_ii_param_0,
	.param .u64 .ptr .align 1 _Z19matixMultiplicationPiS_S_ii_param_1,
	.param .u64 .ptr .align 1 _Z19matixMultiplicationPiS_S_ii_param_2,
	.param .u32 _Z19matixMultiplicationPiS_S_ii_param_3,
	.param .u32 _Z19matixMultiplicationPiS_S_ii_param_4
)
{
	.reg .pred 	%p<13>;
	.reg .b32 	%r<159>;
	.reg .b64 	%rd<69>;

	ld.param.u64 	%rd4, [_Z19matixMultiplicationPiS_S_ii_param_0];
	ld.param.u64 	%rd5, [_Z19matixMultiplicationPiS_S_ii_param_1];
	ld.param.u64 	%rd3, [_Z19matixMultiplicationPiS_S_ii_param_2];
	ld.param.u32 	%r56, [_Z19matixMultiplicationPiS_S_ii_param_3];
	ld.param.u32 	%r58, [_Z19matixMultiplicationPiS_S_ii_param_4];
	cvta.to.global.u64 	%rd1, %rd5;
	cvta.to.global.u64 	%rd2, %rd4;
	mov.u32 	%r59, %ntid.x;
	mov.u32 	%r60, %ctaid.x;
	mul.lo.s32 	%r1, %r59, %r60;
	mov.u32 	%r2, %tid.x;
	add.s32 	%r3, %r1, %r2;
	mov.u32 	%r61, %ntid.y;
	mov.u32 	%r62, %ctaid.y;
	mov.u32 	%r63, %tid.y;
	mad.lo.s32 	%r64, %r61, %r62, %r63;
	setp.ge.u32 	%p1, %r3, %r56;
	setp.ge.u32 	%p2, %r64, %r58;
	or.pred  	%p3, %p1, %p2;
	@%p3 bra 	$L__BB0_14;
	setp.lt.s32 	%p4, %r58, 1;
	mov.b32 	%r158, 0;
	@%p4 bra 	$L__BB0_13;
	mul.lo.s32 	%r5, %r56, %r64;
	and.b32  	%r6, %r58, 7;
	setp.lt.u32 	%p5, %r58, 8;
	mov.b32 	%r153, 0;
	mov.u32 	%r158, %r153;
	@%p5 bra 	$L__BB0_5;
	and.b32  	%r153, %r58, 2147483640;
	neg.s32 	%r147, %r153;
	add.s32 	%r69, %r2, %r58;
	add.s32 	%r146, %r69, %r1;
	shl.b32 	%r10, %r58, 3;
	shl.b32 	%r70, %r58, 1;
	add.s32 	%r145, %r3, %r70;
	mad.lo.s32 	%r144, %r58, 3, %r3;
	shl.b32 	%r71, %r58, 2;
	add.s32 	%r143, %r3, %r71;
	mad.lo.s32 	%r142, %r58, 5, %r3;
	mad.lo.s32 	%r141, %r58, 6, %r3;
	mad.lo.s32 	%r140, %r58, 7, %r3;
	add.s32 	%r138, %r5, 3;
	mov.b32 	%r158, 0;
	mov.u32 	%r139, %r3;
$L__BB0_4:
	.pragma "nounroll";
	add.s32 	%r72, %r138, -3;
	mul.wide.u32 	%rd6, %r72, 4;
	add.s64 	%rd7, %rd2, %rd6;
	ld.global.u32 	%r73, [%rd7];
	mul.wide.u32 	%rd8, %r139, 4;
	add.s64 	%rd9, %rd1, %rd8;
	ld.global.u32 	%r74, [%rd9];
	mad.lo.s32 	%r75, %r74, %r73, %r158;
	add.s32 	%r76, %r138, -2;
	mul.wide.u32 	%rd10, %r76, 4;
	add.s64 	%rd11, %rd2, %rd10;
	ld.global.u32 	%r77, [%rd11];
	mul.wide.u32 	%rd12, %r146, 4;
	add.s64 	%rd13, %rd1, %rd12;
	ld.global.u32 	%r78, [%rd13];
	mad.lo.s32 	%r79, %r78, %r77, %r75;
	add.s32 	%r80, %r138, -1;
	mul.wide.u32 	%rd14, %r80, 4;
	add.s64 	%rd15, %rd2, %rd14;
	ld.global.u32 	%r81, [%rd15];
	mul.wide.u32 	%rd16, %r145, 4;
	add.s64 	%rd17, %rd1, %rd16;
	ld.global.u32 	%r82, [%rd17];
	mad.lo.s32 	%r83, %r82, %r81, %r79;
	add.s32 	%r84, %r138, 4;
	mul.wide.u32 	%rd18, %r138, 4;
	add.s64 	%rd19, %rd2, %rd18;
	ld.global.u32 	%r85, [%rd19];
	mul.wide.u32 	%rd20, %r144, 4;
	add.s64 	%rd21, %rd1, %rd20;
	ld.global.u32 	%r86, [%rd21];
	mad.lo.s32 	%r87, %r86, %r85, %r83;
	add.s32 	%r88, %r138, 1;
	mul.wide.u32 	%rd22, %r88, 4;
	add.s64 	%rd23, %rd2, %rd22;
	ld.global.u32 	%r89, [%rd23];
	mul.wide.u32 	%rd24, %r143, 4;
	add.s64 	%rd25, %rd1, %rd24;
	ld.global.u32 	%r90, [%rd25];
	mad.lo.s32 	%r91, %r90, %r89, %r87;
	add.s32 	%r92, %r138, 2;
	mul.wide.u32 	%rd26, %r92, 4;
	add.s64 	%rd27, %rd2, %rd26;
	ld.global.u32 	%r93, [%rd27];
	mul.wide.u32 	%rd28, %r142, 4;
	add.s64 	%rd29, %rd1, %rd28;
	ld.global.u32 	%r94, [%rd29];
	mad.lo.s32 	%r95, %r94, %r93, %r91;
	add.s32 	%r96, %r138, 3;
	mul.wide.u32 	%rd30, %r96, 4;
	add.s64 	%rd31, %rd2, %rd30;
	ld.global.u32 	%r97, [%rd31];
	mul.wide.u32 	%rd32, %r141, 4;
	add.s64 	%rd33, %rd1, %rd32;
	ld.global.u32 	%r98, [%rd33];
	mad.lo.s32 	%r99, %r98, %r97, %r95;
	mul.wide.u32 	%rd34, %r84, 4;
	add.s64 	%rd35, %rd2, %rd34;
	ld.global.u32 	%r100, [%rd35];
	mul.wide.u32 	%rd36, %r140, 4;
	add.s64 	%rd37, %rd1, %rd36;
	ld.global.u32 	%r101, [%rd37];
	mad.lo.s32 	%r158, %r101, %r100, %r99;
	add.s32 	%r147, %r147, 8;
	add.s32 	%r146, %r146, %r10;
	add.s32 	%r145, %r145, %r10;
	add.s32 	%r144, %r144, %r10;
	add.s32 	%r143, %r143, %r10;
	add.s32 	%r142, %r142, %r10;
	add.s32 	%r141, %r141, %r10;
	add.s32 	%r140, %r140, %r10;
	add.s32 	%r139, %r139, %r10;
	add.s32 	%r138, %r138, 8;
	setp.ne.s32 	%p6, %r147, 0;
	@%p6 bra 	$L__BB0_4;
$L__BB0_5:
	setp.eq.s32 	%p7, %r6, 0;
	@%p7 bra 	$L__BB0_13;
	and.b32  	%r43, %r58, 3;
	setp.lt.u32 	%p8, %r6, 4;
	@%p8 bra 	$L__BB0_8;
	add.s32 	%r103, %r153, %r5;
	mul.wide.u32 	%rd38, %r103, 4;
	add.s64 	%rd39, %rd2, %rd38;
	ld.global.u32 	%r104, [%rd39];
	mad.lo.s32 	%r105, %r153, %r58, %r3;
	mul.wide.u32 	%rd40, %r105, 4;
	add.s64 	%rd41, %rd1, %rd40;
	ld.global.u32 	%r106, [%rd41];
	mad.lo.s32 	%r107, %r106, %r104, %r158;
	add.s32 	%r108, %r103, 1;
	mul.wide.u32 	%rd42, %r108, 4;
	add.s64 	%rd43, %rd2, %rd42;
	ld.global.u32 	%r109, [%rd43];
	add.s32 	%r110, %r105, %r58;
	mul.wide.u32 	%rd44, %r110, 4;
	add.s64 	%rd45, %rd1, %rd44;
	ld.global.u32 	%r111, [%rd45];
	mad.lo.s32 	%r112, %r111, %r109, %r107;
	add.s32 	%r113, %r103, 2;
	mul.wide.u32 	%rd46, %r113, 4;
	add.s64 	%rd47, %rd2, %rd46;
	ld.global.u32 	%r114, [%rd47];
	add.s32 	%r115, %r110, %r58;
	mul.wide.u32 	%rd48, %r115, 4;
	add.s64 	%rd49, %rd1, %rd48;
	ld.global.u32 	%r116, [%rd49];
	mad.lo.s32 	%r117, %r116, %r114, %r112;
	add.s32 	%r118, %r103, 3;
	mul.wide.u32 	%rd50, %r118, 4;
	add.s64 	%rd51, %rd2, %rd50;
	ld.global.u32 	%r119, [%rd51];
	add.s32 	%r120, %r115, %r58;
	mul.wide.u32 	%rd52, %r120, 4;
	add.s64 	%rd53, %rd1, %rd52;
	ld.global.u32 	%r121, [%rd53];
	mad.lo.s32 	%r158, %r121, %r119, %r117;
	add.s32 	%r153, %r153, 4;
$L__BB0_8:
	setp.eq.s32 	%p9, %r43, 0;
	@%p9 bra 	$L__BB0_13;
	setp.eq.s32 	%p10, %r43, 1;
	@%p10 bra 	$L__BB0_11;
	add.s32 	%r123, %r153, %r5;
	mul.wide.u32 	%rd54, %r123, 4;
	add.s64 	%rd55, %rd2, %rd54;
	ld.global.u32 	%r124, [%rd55];
	mad.lo.s32 	%r125, %r153, %r58, %r3;
	mul.wide.u32 	%rd56, %r125, 4;
	add.s64 	%rd57, %rd1, %rd56;
	ld.global.u32 	%r126, [%rd57];
	mad.lo.s32 	%r127, %r126, %r124, %r158;
	add.s32 	%r128, %r123, 1;
	mul.wide.u32 	%rd58, %r128, 4;
	add.s64 	%rd59, %rd2, %rd58;
	ld.global.u32 	%r129, [%rd59];
	add.s32 	%r130, %r125, %r58;
	mul.wide.u32 	%rd60, %r130, 4;
	add.s64 	%rd61, %rd1, %rd60;
	ld.global.u32 	%r131, [%rd61];
	mad.lo.s32 	%r158, %r131, %r129, %r127;
	add.s32 	%r153, %r153, 2;
$L__BB0_11:
	and.b32  	%r132, %r58, 1;
	setp.eq.b32 	%p11, %r132, 1;
	not.pred 	%p12, %p11;
	@%p12 bra 	$L__BB0_13;
	add.s32 	%r133, %r153, %r5;
	mul.wide.u32 	%rd62, %r133, 4;
	add.s64 	%rd63, %rd2, %rd62;
	ld.global.u32 	%r134, [%rd63];
	mad.lo.s32 	%r135, %r153, %r58, %r3;
	mul.wide.u32 	%rd64, %r135, 4;
	add.s64 	%rd65, %rd1, %rd64;
	ld.global.u32 	%r136, [%rd65];
	mad.lo.s32 	%r158, %r136, %r134, %r158;
$L__BB0_13:
	mad.lo.s32 	%r137, %r56, %r64, %r3;
	cvta.to.global.u64 	%rd66, %rd3;
	mul.wide.u32 	%rd67, %r137, 4;
	add.s64 	%rd68, %rd66, %rd67;
	st.global.u32 	[%rd68], %r158;
$L__BB0_14:
	ret;

}


// ===== COMPILED SASS (sm_100) =====

	.target	sm_100

	.elftype	@"ET_EXEC"


//--------------------- .note.nv.tkinfo           --------------------------
	.section	.note.nv.tkinfo,"",@"SHT_NOTE"
	.sectionflags	@"SHF_NOTE_NV_TKINFO"
	.tkinfo
        /*0018*/ 	.word	0x00000002
        /*0030*/ 	.string	""
        /*0030*/ 	.string	"ptxas"
        /*0030*/ 	.string	"Cuda compilation tools, release 13.0, V13.0.88"
        /*0030*/ 	.string	"Build cuda_13.0.r13.0/compiler.36424714_0"
        /*0030*/ 	.string	"-arch sm_100 -m 64 "



//--------------------- .note.nv.cuinfo           --------------------------
	.section	.note.nv.cuinfo,"",@"SHT_NOTE"
	.sectionflags	@"SHF_NOTE_NV_CUINFO"
        /*0018*/ 	.short	0x0002
        /*001a*/ 	.short	0x0064
        /*001c*/ 	.short	0x0082
	.zero		2


//--------------------- .nv.info                  --------------------------
	.section	.nv.info,"",@"SHT_CUDA_INFO"
	.align	4


	//----- nvinfo : EIATTR_REGCOUNT
	.align		4
        /*0000*/ 	.byte	0x04, 0x2f
        /*0002*/ 	.short	(.L_1 - .L_0)
	.align		4
.L_0:
        /*0004*/ 	.word	index@(_Z19matixMultiplicationPiS_S_ii)
        /*0008*/ 	.word	0x00000020


	//----- nvinfo : EIATTR_FRAME_SIZE
	.align		4
.L_1:
        /*000c*/ 	.byte	0x04, 0x11
        /*000e*/ 	.short	(.L_3 - .L_2)
	.align		4
.L_2:
        /*0010*/ 	.word	index@(_Z19matixMultiplicationPiS_S_ii)
        /*0014*/ 	.word	0x00000000


	//----- nvinfo : EIATTR_MIN_STACK_SIZE
	.align		4
.L_3:
        /*0018*/ 	.byte	0x04, 0x12
        /*001a*/ 	.short	(.L_5 - .L_4)
	.align		4
.L_4:
        /*001c*/ 	.word	index@(_Z19matixMultiplicationPiS_S_ii)
        /*0020*/ 	.word	0x00000000
.L_5:


//--------------------- .nv.compat                --------------------------
	.section	.nv.compat,"",@"SHT_CUDA_COMPAT_INFO"
	.align	4
        /*0000*/ 	.byte	0x02, 0x09, 0x00, 0x00, 0x02, 0x02, 0x01, 0x00, 0x02, 0x05, 0x05, 0x00, 0x03, 0x07, 0x01, 0x01
        /*0010*/ 	.byte	0x02, 0x03, 0x00, 0x00, 0x02, 0x06, 0x01, 0x00, 0x04, 0x0b, 0x08, 0x00, 0x09, 0x00, 0x00, 0x00
        /*0020*/ 	.byte	0x00, 0x00, 0x00, 0x00


//--------------------- .nv.info._Z19matixMultiplicationPiS_S_ii --------------------------
	.section	.nv.info._Z19matixMultiplicationPiS_S_ii,"",@"SHT_CUDA_INFO"
	.sectionflags	@""
	.align	4


	//----- nvinfo : EIATTR_CUDA_API_VERSION
	.align		4
        /*0000*/ 	.byte	0x04, 0x37
        /*0002*/ 	.short	(.L_7 - .L_6)
.L_6:
        /*0004*/ 	.word	0x00000082


	//----- nvinfo : EIATTR_KPARAM_INFO
	.align		4
.L_7:
        /*0008*/ 	.byte	0x04, 0x17
        /*000a*/ 	.short	(.L_9 - .L_8)
.L_8:
        /*000c*/ 	.word	0x00000000
        /*0010*/ 	.short	0x0004
        /*0012*/ 	.short	0x001c
        /*0014*/ 	.byte	0x00, 0xf0, 0x11, 0x00


	//----- nvinfo : EIATTR_KPARAM_INFO
	.align		4
.L_9:
        /*0018*/ 	.byte	0x04, 0x17
        /*001a*/ 	.short	(.L_11 - .L_10)
.L_10:
        /*001c*/ 	.word	0x00000000
        /*0020*/ 	.short	0x0003
        /*0022*/ 	.short	0x0018
        /*0024*/ 	.byte	0x00, 0xf0, 0x11, 0x00


	//----- nvinfo : EIATTR_KPARAM_INFO
	.align		4
.L_11:
        /*0028*/ 	.byte	0x04, 0x17
        /*002a*/ 	.short	(.L_13 - .L_12)
.L_12:
        /*002c*/ 	.word	0x00000000
        /*0030*/ 	.short	0x0002
        /*0032*/ 	.short	0x0010
        /*0034*/ 	.byte	0x00, 0xf5, 0x21, 0x00


	//----- nvinfo : EIATTR_KPARAM_INFO
	.align		4
.L_13:
        /*0038*/ 	.byte	0x04, 0x17
        /*003a*/ 	.short	(.L_15 - .L_14)
.L_14:
        /*003c*/ 	.word	0x00000000
        /*0040*/ 	.short	0x0001
        /*0042*/ 	.short	0x0008
        /*0044*/ 	.byte	0x00, 0xf5, 0x21, 0x00


	//----- nvinfo : EIATTR_KPARAM_INFO
	.align		4
.L_15:
        /*0048*/ 	.byte	0x04, 0x17
        /*004a*/ 	.short	(.L_17 - .L_16)
.L_16:
        /*004c*/ 	.word	0x00000000
        /*0050*/ 	.short	0x0000
        /*0052*/ 	.short	0x0000
        /*0054*/ 	.byte	0x00, 0xf5, 0x21, 0x00


	//----- nvinfo : EIATTR_SPARSE_MMA_MASK
	.align		4
.L_17:
        /*0058*/ 	.byte	0x03, 0x50
        /*005a*/ 	.short	0x0000


	//----- nvinfo : EIATTR_MAXREG_COUNT
	.align		4
        /*005c*/ 	.byte	0x03, 0x1b
        /*005e*/ 	.short	0x00ff


	//----- nvinfo : EIATTR_MERCURY_ISA_VERSION
	.align		4
        /*0060*/ 	.byte	0x03, 0x5f
        /*0062*/ 	.short	0x0101


	//----- nvinfo : EIATTR_VRC_CTA_INIT_COUNT
	.align		4
        /*0064*/ 	.byte	0x02, 0x4a
	.zero		1
	.zero		1


	//----- nvinfo : EIATTR_EXIT_INSTR_OFFSETS
	.align		4
        /*0068*/ 	.byte	0x04, 0x1c
        /*006a*/ 	.short	(.L_19 - .L_18)


	//   ....[0]....
.L_18:
        /*006c*/ 	.word	0x000000d0


	//   ....[1]....
        /*0070*/ 	.word	0x00000a70


	//----- nvinfo : EIATTR_CBANK_PARAM_SIZE
	.align		4
.L_19:
        /*0074*/ 	.byte	0x03, 0x19
        /*0076*/ 	.short	0x0020


	//----- nvinfo : EIATTR_PARAM_CBANK
	.align		4
        /*0078*/ 	.byte	0x04, 0x0a
        /*007a*/ 	.short	(.L_21 - .L_20)
	.align		4
.L_20:
        /*007c*/ 	.word	index@(.nv.constant0._Z19matixMultiplicationPiS_S_ii)
        /*0080*/ 	.short	0x0380
        /*0082*/ 	.short	0x0020


	//----- nvinfo : EIATTR_SW_WAR
	.align		4
.L_21:
        /*0084*/ 	.byte	0x04, 0x36
        /*0086*/ 	.short	(.L_23 - .L_22)
.L_22:
        /*0088*/ 	.word	0x00000008
.L_23:


//--------------------- .nv.callgraph             --------------------------
	.section	.nv.callgraph,"",@"SHT_CUDA_CALLGRAPH"
	.align	4
	.sectionentsize	8
	.align		4
        /*0000*/ 	.word	0x00000000
	.align		4
        /*0004*/ 	.word	0xffffffff
	.align		4
        /*0008*/ 	.word	0x00000000
	.align		4
        /*000c*/ 	.word	0xfffffffe
	.align		4
        /*0010*/ 	.word	0x00000000
	.align		4
        /*0014*/ 	.word	0xfffffffd
	.align		4
        /*0018*/ 	.word	0x00000000
	.align		4
        /*001c*/ 	.word	0xfffffffc


//--------------------- .text._Z19matixMultiplicationPiS_S_ii --------------------------
	.section	.text._Z19matixMultiplicationPiS_S_ii,"ax",@progbits
	.align	128
        .global         _Z19matixMultiplicationPiS_S_ii
        .type           _Z19matixMultiplicationPiS_S_ii,@function
        .size           _Z19matixMultiplicationPiS_S_ii,(.L_x_5 - _Z19matixMultiplicationPiS_S_ii)
        .other          _Z19matixMultiplicationPiS_S_ii,@"STO_CUDA_ENTRY STV_DEFAULT"
_Z19matixMultiplicationPiS_S_ii:
.text._Z19matixMultiplicationPiS_S_ii:
[----:B------:R-:W-:Y:S01]  /*0000*/  LDC R1, c[0x0][0x37c] ;  /* 0x0000df00ff017b82 */ /* 0x000fe20000000800 */
[----:B------:R-:W0:Y:S07]  /*0010*/  S2R R3, SR_CTAID.Y ;  /* 0x0000000000037919 */ /* 0x000e2e0000002600 */
[----:B------:R-:W1:Y:S01]  /*0020*/  S2UR UR5, SR_CTAID.X ;  /* 0x00000000000579c3 */ /* 0x000e620000002500 */
[----:B------:R-:W1:Y:S01]  /*0030*/  LDCU UR4, c[0x0][0x360] ;  /* 0x00006c00ff0477ac */ /* 0x000e620008000800 */
[----:B------:R-:W0:Y:S01]  /*0040*/  S2R R0, SR_TID.Y ;  /* 0x0000000000007919 */ /* 0x000e220000002200 */
[----:B------:R-:W0:Y:S01]  /*0050*/  LDCU UR6, c[0x0][0x364] ;  /* 0x00006c80ff0677ac */ /* 0x000e220008000800 */
[----:B------:R-:W2:Y:S04]  /*0060*/  S2R R2, SR_TID.X ;  /* 0x0000000000027919 */ /* 0x000ea80000002100 */
[----:B------:R-:W3:Y:S01]  /*0070*/  LDC.64 R16, c[0x0][0x398] ;  /* 0x0000e600ff107b82 */ /* 0x000ee20000000a00 */
[----:B-1----:R-:W-:Y:S01]  /*0080*/  UIMAD UR4, UR4, UR5, URZ ;  /* 0x00000005040472a4 */ /* 0x002fe2000f8e02ff */
[----:B0-----:R-:W-:-:S05]  /*0090*/  IMAD R3, R3, UR6, R0 ;  /* 0x0000000603037c24 */ /* 0x001fca000f8e0200 */
[----:B--2---:R-:W-:Y:S02]  /*00a0*/  IADD3 R0, PT, PT, R2, UR4, RZ ;  /* 0x0000000402007c10 */ /* 0x004fe4000fffe0ff */
[----:B---3--:R-:W-:-:S04]  /*00b0*/  ISETP.GE.U32.AND P0, PT, R3, R17, PT ;  /* 0x000000110300720c */ /* 0x008fc80003f06070 */
[----:B------:R-:W-:-:S13]  /*00c0*/  ISETP.GE.U32.OR P0, PT, R0, R16, P0 ;  /* 0x000000100000720c */ /* 0x000fda0000706470 */
[----:B------:R-:W-:Y:S05]  /*00d0*/  @P0 EXIT ;  /* 0x000000000000094d */ /* 0x000fea0003800000 */
[----:B------:R-:W-:Y:S01]  /*00e0*/  ISETP.GE.AND P0, PT, R17, 0x1, PT ;  /* 0x000000011100780c */ /* 0x000fe20003f06270 */
[----:B------:R-:W0:Y:S01]  /*00f0*/  LDCU.64 UR6, c[0x0][0x358] ;  /* 0x00006b00ff0677ac */ /* 0x000e220008000a00 */
[----:B------:R-:W-:-:S11]  /*0100*/  HFMA2 R15, -RZ, RZ, 0, 0 ;  /* 0x00000000ff0f7431 */ /* 0x000fd600000001ff */
[----:B------:R-:W-:Y:S05]  /*0110*/  @!P0 BRA `(.L_x_0) ;  /* 0x0000000800448947 */ /* 0x000fea0003800000 */
[C---:B------:R-:W-:Y:S02]  /*0120*/  ISETP.GE.U32.AND P1, PT, R17.reuse, 0x8, PT ;  /* 0x000000081100780c */ /* 0x040fe40003f26070 */
[----:B------:R-:W-:Y:S02]  /*0130*/  LOP3.LUT R4, R17, 0x7, RZ, 0xc0, !PT ;  /* 0x0000000711047812 */ /* 0x000fe400078ec0ff */
[----:B------:R-:W-:Y:S02]  /*0140*/  MOV R5, RZ ;  /* 0x000000ff00057202 */ /* 0x000fe40000000f00 */
[----:B------:R-:W-:Y:S02]  /*0150*/  ISETP.NE.AND P0, PT, R4, RZ, PT ;  /* 0x000000ff0400720c */ /* 0x000fe40003f05270 */
[----:B------:R-:W-:-:S05]  /*0160*/  MOV R15, RZ ;  /* 0x000000ff000f7202 */ /* 0x000fca0000000f00 */
[----:B------:R-:W-:Y:S06]  /*0170*/  @!P1 BRA `(.L_x_1) ;  /* 0x0000000400249947 */ /* 0x000fec0003800000 */
[C---:B------:R-:W-:Y:S01]  /*0180*/  LOP3.LUT R5, R17.reuse, 0x7ffffff8, RZ, 0xc0, !PT ;  /* 0x7ffffff811057812 */ /* 0x040fe200078ec0ff */
[C---:B------:R-:W-:Y:S01]  /*0190*/  IMAD R8, R17.reuse, 0x3, R0 ;  /* 0x0000000311087824 */ /* 0x040fe200078e0200 */
[C---:B------:R-:W-:Y:S01]  /*01a0*/  IADD3 R2, PT, PT, R17.reuse, UR4, R2 ;  /* 0x0000000411027c10 */ /* 0x040fe2000fffe002 */
[C-C-:B------:R-:W-:Y:S01]  /*01b0*/  IMAD R12, R17.reuse, 0x5, R0.reuse ;  /* 0x00000005110c7824 */ /* 0x140fe200078e0200 */
[CC--:B------:R-:W-:Y:S01]  /*01c0*/  LEA R6, R17.reuse, R0.reuse, 0x1 ;  /* 0x0000000011067211 */ /* 0x0c0fe200078e08ff */
[C-C-:B------:R-:W-:Y:S01]  /*01d0*/  IMAD R14, R17.reuse, 0x6, R0.reuse ;  /* 0x00000006110e7824 */ /* 0x140fe200078e0200 */
[C---:B------:R-:W-:Y:S01]  /*01e0*/  LEA R10, R17.reuse, R0, 0x2 ;  /* 0x00000000110a7211 */ /* 0x040fe200078e10ff */
[----:B------:R-:W-:Y:S01]  /*01f0*/  IMAD R7, R17, 0x7, R0 ;  /* 0x0000000711077824 */ /* 0x000fe200078e0200 */
[----:B------:R-:W-:Y:S01]  /*0200*/  MOV R15, RZ ;  /* 0x000000ff000f7202 */ /* 0x000fe20000000f00 */
[----:B------:R-:W-:Y:S01]  /*0210*/  IMAD R11, R3, R16, 0x3 ;  /* 0x00000003030b7424 */ /* 0x000fe200078e0210 */
[----:B------:R-:W-:-:S02]  /*0220*/  MOV R9, R0 ;  /* 0x0000000000097202 */ /* 0x000fc40000000f00 */
[----:B------:R-:W-:-:S07]  /*0230*/  IADD3 R13, PT, PT, -R5, RZ, RZ ;  /* 0x000000ff050d7210 */ /* 0x000fce0007ffe1ff */
.L_x_2:
[----:B------:R-:W1:Y:S01]  /*0240*/  LDC.64 R22, c[0x0][0x380] ;  /* 0x0000e000ff167b82 */ /* 0x000e620000000a00 */
[----:B------:R-:W-:-:S07]  /*0250*/  IADD3 R25, PT, PT, R11, -0x3, RZ ;  /* 0xfffffffd0b197810 */ /* 0x000fce0007ffe0ff */
[----:B------:R-:W2:Y:S01]  /*0260*/  LDC.64 R18, c[0x0][0x388] ;  /* 0x0000e200ff127b82 */ /* 0x000ea20000000a00 */
[----:B-1----:R-:W-:-:S06]  /*0270*/  IMAD.WIDE.U32 R24, R25, 0x4, R22 ;  /* 0x0000000419187825 */ /* 0x002fcc00078e0016 */
[----:B0-----:R-:W3:Y:S01]  /*0280*/  LDG.E R24, desc[UR6][R24.64] ;  /* 0x0000000618187981 */ /* 0x001ee2000c1e1900 */
[----:B--2---:R-:W-:-:S06]  /*0290*/  IMAD.WIDE.U32 R20, R9, 0x4, R18 ;  /* 0x0000000409147825 */ /* 0x004fcc00078e0012 */
[----:B------:R-:W3:Y:S01]  /*02a0*/  LDG.E R20, desc[UR6][R20.64] ;  /* 0x0000000614147981 */ /* 0x000ee2000c1e1900 */
[----:B------:R-:W-:Y:S01]  /*02b0*/  IADD3 R27, PT, PT, R11, -0x2, RZ ;  /* 0xfffffffe0b1b7810 */ /* 0x000fe20007ffe0ff */
[----:B------:R-:W-:-:S06]  /*02c0*/  IMAD.WIDE.U32 R28, R2, 0x4, R18 ;  /* 0x00000004021c7825 */ /* 0x000fcc00078e0012 */
[----:B------:R-:W2:Y:S01]  /*02d0*/  LDG.E R28, desc[UR6][R28.64] ;  /* 0x000000061c1c7981 */ /* 0x000ea2000c1e1900 */
[----:B---3--:R-:W-:Y:S02]  /*02e0*/  IMAD R15, R24, R20, R15 ;  /* 0x00000014180f7224 */ /* 0x008fe400078e020f */
[----:B------:R-:W-:Y:S01]  /*02f0*/  IMAD.WIDE.U32 R24, R27, 0x4, R22 ;  /* 0x000000041b187825 */ /* 0x000fe200078e0016 */
[----:B------:R-:W-:-:S05]  /*0300*/  IADD3 R27, PT, PT, R11, -0x1, RZ ;  /* 0xffffffff0b1b7810 */ /* 0x000fca0007ffe0ff */
[----:B------:R-:W-:Y:S01]  /*0310*/  IMAD.WIDE.U32 R26, R27, 0x4, R22 ;  /* 0x000000041b1a7825 */ /* 0x000fe200078e0016 */
[----:B------:R-:W2:Y:S04]  /*0320*/  LDG.E R24, desc[UR6][R24.64] ;  /* 0x0000000618187981 */ /* 0x000ea8000c1e1900 */
[----:B------:R0:W3:Y:S02]  /*0330*/  LDG.E R20, desc[UR6][R26.64] ;  /* 0x000000061a147981 */ /* 0x0000e4000c1e1900 */
[----:B0-----:R-:W-:-:S05]  /*0340*/  IMAD.WIDE.U32 R26, R6, 0x4, R18 ;  /* 0x00000004061a7825 */ /* 0x001fca00078e0012 */
[----:B------:R-:W3:Y:S01]  /*0350*/  LDG.E R21, desc[UR6][R26.64] ;  /* 0x000000061a157981 */ /* 0x000ee2000c1e1900 */
[----:B------:R-:W-:Y:S01]  /*0360*/  IADD3 R25, PT, PT, R11, 0x1, RZ ;  /* 0x000000010b197810 */ /* 0x000fe20007ffe0ff */
[----:B--2---:R-:W-:-:S04]  /*0370*/  IMAD R15, R24, R28, R15 ;  /* 0x0000001c180f7224 */ /* 0x004fc800078e020f */
[----:B---3--:R-:W-:Y:S02]  /*0380*/  IMAD R15, R20, R21, R15 ;  /* 0x00000015140f7224 */ /* 0x008fe400078e020f */
[----:B------:R-:W-:-:S05]  /*0390*/  IMAD.WIDE.U32 R20, R11, 0x4, R22 ;  /* 0x000000040b147825 */ /* 0x000fca00078e0016 */
[----:B------:R0:W2:Y:S02]  /*03a0*/  LDG.E R28, desc[UR6][R20.64] ;  /* 0x00000006141c7981 */ /* 0x0000a4000c1e1900 */
[----:B0-----:R-:W-:-:S04]  /*03b0*/  IMAD.WIDE.U32 R20, R25, 0x4, R22 ;  /* 0x0000000419147825 */ /* 0x001fc800078e0016 */
[--C-:B------:R-:W-:Y:S02]  /*03c0*/  IMAD.WIDE.U32 R24, R8, 0x4, R18.reuse ;  /* 0x0000000408187825 */ /* 0x100fe400078e0012 */
[----:B------:R-:W3:Y:S04]  /*03d0*/  LDG.E R20, desc[UR6][R20.64] ;  /* 0x0000000614147981 */ /* 0x000ee8000c1e1900 */
[----:B------:R0:W2:Y:S02]  /*03e0*/  LDG.E R29, desc[UR6][R24.64] ;  /* 0x00000006181d7981 */ /* 0x0000a4000c1e1900 */
[----:B0-----:R-:W-:-:S05]  /*03f0*/  IMAD.WIDE.U32 R24, R10, 0x4, R18 ;  /* 0x000000040a187825 */ /* 0x001fca00078e0012 */
[----:B------:R0:W3:Y:S01]  /*0400*/  LDG.E R26, desc[UR6][R24.64] ;  /* 0x00000006181a7981 */ /* 0x0000e2000c1e1900 */
[C---:B------:R-:W-:Y:S02]  /*0410*/  IADD3 R27, PT, PT, R11.reuse, 0x3, RZ ;  /* 0x000000030b1b7810 */ /* 0x040fe40007ffe0ff */
[C---:B0-----:R-:W-:Y:S01]  /*0420*/  IADD3 R25, PT, PT, R11.reuse, 0x4, RZ ;  /* 0x000000040b197810 */ /* 0x041fe20007ffe0ff */
[----:B--2---:R-:W-:Y:S01]  /*0430*/  IMAD R15, R28, R29, R15 ;  /* 0x0000001d1c0f7224 */ /* 0x004fe200078e020f */
[----:B------:R-:W-:-:S05]  /*0440*/  IADD3 R29, PT, PT, R11, 0x2, RZ ;  /* 0x000000020b1d7810 */ /* 0x000fca0007ffe0ff */
[----:B------:R-:W-:-:S06]  /*0450*/  IMAD.WIDE.U32 R28, R29, 0x4, R22 ;  /* 0x000000041d1c7825 */ /* 0x000fcc00078e0016 */
[----:B------:R-:W2:Y:S01]  /*0460*/  LDG.E R28, desc[UR6][R28.64] ;  /* 0x000000061c1c7981 */ /* 0x000ea2000c1e1900 */
[----:B---3--:R-:W-:Y:S02]  /*0470*/  IMAD R15, R20, R26, R15 ;  /* 0x0000001a140f7224 */ /* 0x008fe400078e020f */
[----:B------:R-:W-:-:S04]  /*0480*/  IMAD.WIDE.U32 R20, R12, 0x4, R18 ;  /* 0x000000040c147825 */ /* 0x000fc800078e0012 */
[--C-:B------:R-:W-:Y:S02]  /*0490*/  IMAD.WIDE.U32 R26, R27, 0x4, R22.reuse ;  /* 0x000000041b1a7825 */ /* 0x100fe400078e0016 */
[----:B------:R-:W2:Y:S02]  /*04a0*/  LDG.E R20, desc[UR6][R20.64] ;  /* 0x0000000614147981 */ /* 0x000ea4000c1e1900 */
[----:B------:R-:W-:Y:S02]  /*04b0*/  IMAD.WIDE.U32 R22, R25, 0x4, R22 ;  /* 0x0000000419167825 */ /* 0x000fe400078e0016 */
[----:B------:R-:W3:Y:S02]  /*04c0*/  LDG.E R26, desc[UR6][R26.64] ;  /* 0x000000061a1a7981 */ /* 0x000ee4000c1e1900 */
[--C-:B------:R-:W-:Y:S02]  /*04d0*/  IMAD.WIDE.U32 R24, R14, 0x4, R18.reuse ;  /* 0x000000040e187825 */ /* 0x100fe400078e0012 */
[----:B------:R-:W4:Y:S02]  /*04e0*/  LDG.E R22, desc[UR6][R22.64] ;  /* 0x0000000616167981 */ /* 0x000f24000c1e1900 */
[----:B------:R-:W-:-:S02]  /*04f0*/  IMAD.WIDE.U32 R18, R7, 0x4, R18 ;  /* 0x0000000407127825 */ /* 0x000fc400078e0012 */
[----:B------:R-:W3:Y:S04]  /*0500*/  LDG.E R25, desc[UR6][R24.64] ;  /* 0x0000000618197981 */ /* 0x000ee8000c1e1900 */
[----:B------:R-:W4:Y:S01]  /*0510*/  LDG.E R18, desc[UR6][R18.64] ;  /* 0x0000000612127981 */ /* 0x000f22000c1e1900 */
[----:B------:R-:W-:-:S04]  /*0520*/  IADD3 R13, PT, PT, R13, 0x8, RZ ;  /* 0x000000080d0d7810 */ /* 0x000fc80007ffe0ff */
[----:B------:R-:W-:Y:S02]  /*0530*/  ISETP.NE.AND P1, PT, R13, RZ, PT ;  /* 0x000000ff0d00720c */ /* 0x000fe40003f25270 */
[----:B------:R-:W-:Y:S02]  /*0540*/  IADD3 R11, PT, PT, R11, 0x8, RZ ;  /* 0x000000080b0b7810 */ /* 0x000fe40007ffe0ff */
[C---:B------:R-:W-:Y:S02]  /*0550*/  LEA R2, R17.reuse, R2, 0x3 ;  /* 0x0000000211027211 */ /* 0x040fe400078e18ff */
[C---:B------:R-:W-:Y:S02]  /*0560*/  LEA R6, R17.reuse, R6, 0x3 ;  /* 0x0000000611067211 */ /* 0x040fe400078e18ff */
[C---:B------:R-:W-:Y:S02]  /*0570*/  LEA R8, R17.reuse, R8, 0x3 ;  /* 0x0000000811087211 */ /* 0x040fe400078e18ff */
[----:B------:R-:W-:-:S02]  /*0580*/  LEA R10, R17, R10, 0x3 ;  /* 0x0000000a110a7211 */ /* 0x000fc400078e18ff */
[C---:B------:R-:W-:Y:S02]  /*0590*/  LEA R12, R17.reuse, R12, 0x3 ;  /* 0x0000000c110c7211 */ /* 0x040fe400078e18ff */
[C---:B------:R-:W-:Y:S02]  /*05a0*/  LEA R14, R17.reuse, R14, 0x3 ;  /* 0x0000000e110e7211 */ /* 0x040fe400078e18ff */
[C---:B------:R-:W-:Y:S02]  /*05b0*/  LEA R7, R17.reuse, R7, 0x3 ;  /* 0x0000000711077211 */ /* 0x040fe400078e18ff */
[----:B------:R-:W-:Y:S01]  /*05c0*/  LEA R9, R17, R9, 0x3 ;  /* 0x0000000911097211 */ /* 0x000fe200078e18ff */
[----:B--2---:R-:W-:-:S04]  /*05d0*/  IMAD R15, R28, R20, R15 ;  /* 0x000000141c0f7224 */ /* 0x004fc800078e020f */
[----:B---3--:R-:W-:-:S04]  /*05e0*/  IMAD R15, R26, R25, R15 ;  /* 0x000000191a0f7224 */ /* 0x008fc800078e020f */
[----:B----4-:R-:W-:Y:S01]  /*05f0*/  IMAD R15, R22, R18, R15 ;  /* 0x00000012160f7224 */ /* 0x010fe200078e020f */
[----:B------:R-:W-:Y:S06]  /*0600*/  @P1 BRA `(.L_x_2) ;  /* 0xfffffffc000c1947 */ /* 0x000fec000383ffff */
.L_x_1:
[----:B------:R-:W-:Y:S05]  /*0610*/  @!P0 BRA `(.L_x_0) ;  /* 0x0000000400048947 */ /* 0x000fea0003800000 */
[----:B------:R-:W-:Y:S02]  /*0620*/  ISETP.GE.U32.AND P0, PT, R4, 0x4, PT ;  /* 0x000000040400780c */ /* 0x000fe40003f06070 */
[----:B------:R-:W-:-:S04]  /*0630*/  LOP3.LUT R14, R17, 0x3, RZ, 0xc0, !PT ;  /* 0x00000003110e7812 */ /* 0x000fc800078ec0ff */
[----:B------:R-:W-:-:S07]  /*0640*/  ISETP.NE.AND P1, PT, R14, RZ, PT ;  /* 0x000000ff0e00720c */ /* 0x000fce0003f25270 */
[----:B------:R-:W-:Y:S06]  /*0650*/  @!P0 BRA `(.L_x_3) ;  /* 0x00000000007c8947 */ /* 0x000fec0003800000 */
[----:B------:R-:W1:Y:S01]  /*0660*/  LDC.64 R6, c[0x0][0x388] ;  /* 0x0000e200ff067b82 */ /* 0x000e620000000a00 */
[----:B------:R-:W-:Y:S02]  /*0670*/  IMAD R11, R3, R16, R5 ;  /* 0x00000010030b7224 */ /* 0x000fe400078e0205 */
[----:B------:R-:W-:-:S03]  /*0680*/  IMAD R4, R5, R17, R0 ;  /* 0x0000001105047224 */ /* 0x000fc600078e0200 */
[C---:B------:R-:W-:Y:S02]  /*0690*/  IADD3 R23, PT, PT, R11.reuse, 0x1, RZ ;  /* 0x000000010b177810 */ /* 0x040fe40007ffe0ff */
[----:B------:R-:W2:Y:S01]  /*06a0*/  LDC.64 R8, c[0x0][0x380] ;  /* 0x0000e000ff087b82 */ /* 0x000ea20000000a00 */
[C---:B------:R-:W-:Y:S02]  /*06b0*/  IADD3 R13, PT, PT, R11.reuse, 0x2, RZ ;  /* 0x000000020b0d7810 */ /* 0x040fe40007ffe0ff */
[----:B------:R-:W-:Y:S01]  /*06c0*/  IADD3 R27, PT, PT, R11, 0x3, RZ ;  /* 0x000000030b1b7810 */ /* 0x000fe20007ffe0ff */
[C---:B-1----:R-:W-:Y:S01]  /*06d0*/  IMAD.WIDE.U32 R20, R4.reuse, 0x4, R6 ;  /* 0x0000000404147825 */ /* 0x042fe200078e0006 */
[----:B------:R-:W-:-:S04]  /*06e0*/  IADD3 R4, PT, PT, R4, R17, RZ ;  /* 0x0000001104047210 */ /* 0x000fc80007ffe0ff */
[CC--:B------:R-:W-:Y:S01]  /*06f0*/  IADD3 R10, PT, PT, R4.reuse, R17.reuse, RZ ;  /* 0x00000011040a7210 */ /* 0x0c0fe20007ffe0ff */
[--C-:B--2---:R-:W-:Y:S01]  /*0700*/  IMAD.WIDE.U32 R24, R11, 0x4, R8.reuse ;  /* 0x000000040b187825 */ /* 0x104fe200078e0008 */
[----:B0-----:R-:W2:Y:S03]  /*0710*/  LDG.E R20, desc[UR6][R20.64] ;  /* 0x0000000614147981 */ /* 0x001ea6000c1e1900 */
[----:B------:R-:W-:Y:S01]  /*0720*/  IMAD.WIDE.U32 R22, R23, 0x4, R8 ;  /* 0x0000000417167825 */ /* 0x000fe200078e0008 */
[----:B------:R-:W2:Y:S03]  /*0730*/  LDG.E R2, desc[UR6][R24.64] ;  /* 0x0000000618027981 */ /* 0x000ea6000c1e1900 */
[----:B------:R-:W-:Y:S01]  /*0740*/  IMAD.WIDE.U32 R18, R4, 0x4, R6 ;  /* 0x0000000404127825 */ /* 0x000fe200078e0006 */
[----:B------:R-:W-:Y:S01]  /*0750*/  IADD3 R29, PT, PT, R10, R17, RZ ;  /* 0x000000110a1d7210 */ /* 0x000fe20007ffe0ff */
[----:B------:R-:W3:Y:S02]  /*0760*/  LDG.E R22, desc[UR6][R22.64] ;  /* 0x0000000616167981 */ /* 0x000ee4000c1e1900 */
[----:B------:R-:W-:-:S02]  /*0770*/  IMAD.WIDE.U32 R12, R13, 0x4, R8 ;  /* 0x000000040d0c7825 */ /* 0x000fc400078e0008 */
[----:B------:R-:W3:Y:S02]  /*0780*/  LDG.E R19, desc[UR6][R18.64] ;  /* 0x0000000612137981 */ /* 0x000ee4000c1e1900 */
[----:B------:R-:W-:Y:S02]  /*0790*/  IMAD.WIDE.U32 R10, R10, 0x4, R6 ;  /* 0x000000040a0a7825 */ /* 0x000fe400078e0006 */
[----:B------:R-:W4:Y:S02]  /*07a0*/  LDG.E R13, desc[UR6][R12.64] ;  /* 0x000000060c0d7981 */ /* 0x000f24000c1e1900 */
[----:B------:R-:W-:Y:S02]  /*07b0*/  IMAD.WIDE.U32 R8, R27, 0x4, R8 ;  /* 0x000000041b087825 */ /* 0x000fe400078e0008 */
[----:B------:R-:W4:Y:S02]  /*07c0*/  LDG.E R10, desc[UR6][R10.64] ;  /* 0x000000060a0a7981 */ /* 0x000f24000c1e1900 */
[----:B------:R-:W-:-:S02]  /*07d0*/  IMAD.WIDE.U32 R6, R29, 0x4, R6 ;  /* 0x000000041d067825 */ /* 0x000fc400078e0006 */
[----:B------:R-:W5:Y:S04]  /*07e0*/  LDG.E R9, desc[UR6][R8.64] ;  /* 0x0000000608097981 */ /* 0x000f68000c1e1900 */
[----:B------:R-:W5:Y:S01]  /*07f0*/  LDG.E R6, desc[UR6][R6.64] ;  /* 0x0000000606067981 */ /* 0x000f62000c1e1900 */
[----:B------:R-:W-:Y:S01]  /*0800*/  IADD3 R5, PT, PT, R5, 0x4, RZ ;  /* 0x0000000405057810 */ /* 0x000fe20007ffe0ff */
[----:B--2---:R-:W-:-:S04]  /*0810*/  IMAD R2, R2, R20, R15 ;  /* 0x0000001402027224 */ /* 0x004fc800078e020f */
[----:B---3--:R-:W-:-:S04]  /*0820*/  IMAD R2, R22, R19, R2 ;  /* 0x0000001316027224 */ /* 0x008fc800078e0202 */
[----:B----4-:R-:W-:-:S04]  /*0830*/  IMAD R2, R13, R10, R2 ;  /* 0x0000000a0d027224 */ /* 0x010fc800078e0202 */
[----:B-----5:R-:W-:-:S07]  /*0840*/  IMAD R15, R9, R6, R2 ;  /* 0x00000006090f7224 */ /* 0x020fce00078e0202 */
.L_x_3:
[----:B------:R-:W-:Y:S05]  /*0850*/  @!P1 BRA `(.L_x_0) ;  /* 0x0000000000749947 */ /* 0x000fea0003800000 */
[----:B------:R-:W1:Y:S01]  /*0860*/  LDC.64 R18, c[0x0][0x380] ;  /* 0x0000e000ff127b82 */ /* 0x000e620000000a00 */
[----:B------:R-:W-:Y:S02]  /*0870*/  ISETP.NE.AND P0, PT, R14, 0x1, PT ;  /* 0x000000010e00780c */ /* 0x000fe40003f05270 */
[----:B------:R-:W-:-:S04]  /*0880*/  LOP3.LUT R2, R17, 0x1, RZ, 0xc0, !PT ;  /* 0x0000000111027812 */ /* 0x000fc800078ec0ff */
[----:B------:R-:W-:Y:S01]  /*0890*/  ISETP.NE.U32.AND P1, PT, R2, 0x1, PT ;  /* 0x000000010200780c */ /* 0x000fe20003f25070 */
[----:B------:R-:W2:Y:S06]  /*08a0*/  LDC.64 R12, c[0x0][0x388] ;  /* 0x0000e200ff0c7b82 */ /* 0x000eac0000000a00 */
[----:B------:R-:W-:Y:S02]  /*08b0*/  @P0 IMAD R11, R3, R16, R5 ;  /* 0x00000010030b0224 */ /* 0x000fe400078e0205 */
[----:B------:R-:W3:Y:S01]  /*08c0*/  LDC.64 R8, c[0x0][0x380] ;  /* 0x0000e000ff087b82 */ /* 0x000ee20000000a00 */
[C---:B------:R-:W-:Y:S01]  /*08d0*/  @P0 IMAD R10, R5.reuse, R17, R0 ;  /* 0x00000011050a0224 */ /* 0x040fe200078e0200 */
[----:B------:R-:W-:-:S02]  /*08e0*/  @P0 IADD3 R5, PT, PT, R5, 0x2, RZ ;  /* 0x0000000205050810 */ /* 0x000fc40007ffe0ff */
[----:B------:R-:W-:-:S04]  /*08f0*/  @P0 IADD3 R23, PT, PT, R11, 0x1, RZ ;  /* 0x000000010b170810 */ /* 0x000fc80007ffe0ff */
[----:B------:R-:W4:Y:S01]  /*0900*/  LDC.64 R6, c[0x0][0x388] ;  /* 0x0000e200ff067b82 */ /* 0x000f220000000a00 */
[----:B-1----:R-:W-:Y:S01]  /*0910*/  @P0 IMAD.WIDE.U32 R20, R11, 0x4, R18 ;  /* 0x000000040b140825 */ /* 0x002fe200078e0012 */
[----:B------:R-:W-:-:S03]  /*0920*/  @P0 IADD3 R25, PT, PT, R10, R17, RZ ;  /* 0x000000110a190210 */ /* 0x000fc60007ffe0ff */
[----:B------:R-:W-:Y:S01]  /*0930*/  @!P1 IMAD R17, R5, R17, R0 ;  /* 0x0000001105119224 */ /* 0x000fe200078e0200 */
[----:B0-----:R-:W5:Y:S01]  /*0940*/  @P0 LDG.E R2, desc[UR6][R20.64] ;  /* 0x0000000614020981 */ /* 0x001f62000c1e1900 */
[----:B------:R-:W-:-:S04]  /*0950*/  @P0 IMAD.WIDE.U32 R18, R23, 0x4, R18 ;  /* 0x0000000417120825 */ /* 0x000fc800078e0012 */
[----:B--2---:R-:W-:Y:S02]  /*0960*/  @P0 IMAD.WIDE.U32 R10, R10, 0x4, R12 ;  /* 0x000000040a0a0825 */ /* 0x004fe400078e000c */
[----:B------:R-:W2:Y:S02]  /*0970*/  @P0 LDG.E R19, desc[UR6][R18.64] ;  /* 0x0000000612130981 */ /* 0x000ea4000c1e1900 */
[----:B------:R-:W-:Y:S02]  /*0980*/  @!P1 IMAD R5, R3, R16, R5 ;  /* 0x0000001003059224 */ /* 0x000fe400078e0205 */
[----:B------:R-:W-:Y:S01]  /*0990*/  @P0 IMAD.WIDE.U32 R12, R25, 0x4, R12 ;  /* 0x00000004190c0825 */ /* 0x000fe200078e000c */
[----:B------:R-:W5:Y:S03]  /*09a0*/  @P0 LDG.E R10, desc[UR6][R10.64] ;  /* 0x000000060a0a0981 */ /* 0x000f66000c1e1900 */
[----:B---3--:R-:W-:-:S02]  /*09b0*/  @!P1 IMAD.WIDE.U32 R8, R5, 0x4, R8 ;  /* 0x0000000405089825 */ /* 0x008fc400078e0008 */
[----:B------:R-:W2:Y:S02]  /*09c0*/  @P0 LDG.E R12, desc[UR6][R12.64] ;  /* 0x000000060c0c0981 */ /* 0x000ea4000c1e1900 */
[----:B----4-:R-:W-:Y:S02]  /*09d0*/  @!P1 IMAD.WIDE.U32 R6, R17, 0x4, R6 ;  /* 0x0000000411069825 */ /* 0x010fe400078e0006 */
[----:B------:R-:W3:Y:S04]  /*09e0*/  @!P1 LDG.E R8, desc[UR6][R8.64] ;  /* 0x0000000608089981 */ /* 0x000ee8000c1e1900 */
[----:B------:R-:W3:Y:S01]  /*09f0*/  @!P1 LDG.E R6, desc[UR6][R6.64] ;  /* 0x0000000606069981 */ /* 0x000ee2000c1e1900 */
[----:B-----5:R-:W-:-:S04]  /*0a00*/  @P0 IMAD R2, R2, R10, R15 ;  /* 0x0000000a02020224 */ /* 0x020fc800078e020f */
[----:B--2---:R-:W-:-:S04]  /*0a10*/  @P0 IMAD R15, R19, R12, R2 ;  /* 0x0000000c130f0224 */ /* 0x004fc800078e0202 */
[----:B---3--:R-:W-:-:S07]  /*0a20*/  @!P1 IMAD R15, R8, R6, R15 ;  /* 0x00000006080f9224 */ /* 0x008fce00078e020f */
.L_x_0:
[----:B------:R-:W1:Y:S01]  /*0a30*/  LDC.64 R4, c[0x0][0x390] ;  /* 0x0000e400ff047b82 */ /* 0x000e620000000a00 */
[----:B------:R-:W-:-:S04]  /*0a40*/  IMAD R3, R3, R16, R0 ;  /* 0x0000001003037224 */ /* 0x000fc800078e0200 */
[----:B-1----:R-:W-:-:S05]  /*0a50*/  IMAD.WIDE.U32 R2, R3, 0x4, R4 ;  /* 0x0000000403027825 */ /* 0x002fca00078e0004 */
[----:B0-----:R-:W-:Y:S01]  /*0a60*/  STG.E desc[UR6][R2.64], R15 ;  /* 0x0000000f02007986 */ /* 0x001fe2000c101906 */
[----:B------:R-:W-:Y:S05]  /*0a70*/  EXIT ;  /* 0x000000000000794d */ /* 0x000fea0003800000 */
.L_x_4:
[----:B------:R-:W-:-:S00]  /*0a80*/  BRA `(.L_x_4) ;  /* 0xfffffffc00fc7947 */ /* 0x000fc0000383ffff */
[----:B------:R-:W-:-:S00]  /*0a90*/  NOP ;  /* 0x0000000000007918 */ /* 0x000fc00000000000 */
        /* <DEDUP_REMOVED lines=14> */
.L_x_5:


//--------------------- .nv.shared.reserved.0     --------------------------
	.section	.nv.shared.reserved.0,"aw",@nobits
	.weak		__nv_reservedSMEM_offset_0_alias
	.size		__nv_reservedSMEM_offset_0_alias, 0, 64
	.other		__nv_reservedSMEM_offset_0_alias,@"STO_CUDA_RESERVED_SHARED STV_DEFAULT"
__nv_reservedSMEM_offset_0_alias:
	.zero		0
	.zero		64


//--------------------- .nv.constant0._Z19matixMultiplicationPiS_S_ii --------------------------
	.section	.nv.constant0._Z19matixMultiplicationPiS_S_ii,"a",@progbits
	.sectionflags	@""
	.align	4
.nv.constant0._Z19matixMultiplicationPiS_S_ii:
	.zero		928


//--------------------- SYMBOLS --------------------------

	.type		.nv.reservedSmem.offset0,@object
	.size		.nv.reservedSmem.offset0,0x4
